//
// Generated by NVIDIA NVVM Compiler
//
// Compiler Build ID: CL-36424714
// Cuda compilation tools, release 13.0, V13.0.88
// Based on NVVM 20.0.0
//

.version 9.0
.target sm_100
.address_size 64

	// .globl	_Z6setptrPiiS_
.global .align 8 .u64 a;
.global .align 8 .u64 b;

.visible .entry _Z6setptrPiiS_(
	.param .u64 .ptr .align 1 _Z6setptrPiiS__param_0,
	.param .u32 _Z6setptrPiiS__param_1,
	.param .u64 .ptr .align 1 _Z6setptrPiiS__param_2
)
{


	ret;

}
	// .globl	_Z7someMthPi
.visible .entry _Z7someMthPi(
	.param .u64 .ptr .align 1 _Z7someMthPi_param_0
)
{
	.reg .b32 	%r<8>;
	.reg .b64 	%rd<5>;

	ld.param.u64 	%rd1, [_Z7someMthPi_param_0];
	cvta.to.global.u64 	%rd2, %rd1;
	mov.u32 	%r1, %ntid.x;
	mov.u32 	%r2, %ctaid.x;
	mov.u32 	%r3, %tid.x;
	mad.lo.s32 	%r4, %r1, %r2, %r3;
	mul.wide.s32 	%rd3, %r4, 4;
	add.s64 	%rd4, %rd2, %rd3;
	ld.global.u32 	%r5, [%rd4+4];
	ld.global.u32 	%r6, [%rd4];
	add.s32 	%r7, %r6, %r5;
	st.global.u32 	[%rd4], %r7;
	ret;

}


// ===== COMPILED SASS (sm_100) =====

	.target	sm_100

	.elftype	@"ET_EXEC"


//--------------------- .note.nv.tkinfo           --------------------------
	.section	.note.nv.tkinfo,"",@"SHT_NOTE"
	.sectionflags	@"SHF_NOTE_NV_TKINFO"
	.tkinfo
        /*0018*/ 	.word	0x00000002
        /*0030*/ 	.string	""
        /*0030*/ 	.string	"ptxas"
        /*0030*/ 	.string	"Cuda compilation tools, release 13.0, V13.0.88"
        /*0030*/ 	.string	"Build cuda_13.0.r13.0/compiler.36424714_0"
        /*0030*/ 	.string	"-arch sm_100 -m 64 "



//--------------------- .note.nv.cuinfo           --------------------------
	.section	.note.nv.cuinfo,"",@"SHT_NOTE"
	.sectionflags	@"SHF_NOTE_NV_CUINFO"
        /*0018*/ 	.short	0x0002
        /*001a*/ 	.short	0x0064
        /*001c*/ 	.short	0x0082
	.zero		2


//--------------------- .nv.info                  --------------------------
	.section	.nv.info,"",@"SHT_CUDA_INFO"
	.align	4


	//----- nvinfo : EIATTR_REGCOUNT
	.align		4
        /*0000*/ 	.byte	0x04, 0x2f
        /*0002*/ 	.short	(.L_3 - .L_2)
	.align		4
.L_2:
        /*0004*/ 	.word	index@(_Z6setptrPiiS_)
        /*0008*/ 	.word	0x00000004


	//----- nvinfo : EIATTR_FRAME_SIZE
	.align		4
.L_3:
        /*000c*/ 	.byte	0x04, 0x11
        /*000e*/ 	.short	(.L_5 - .L_4)
	.align		4
.L_4:
        /*0010*/ 	.word	index@(_Z6setptrPiiS_)
        /*0014*/ 	.word	0x00000000


	//----- nvinfo : EIATTR_REGCOUNT
	.align		4
.L_5:
        /*0018*/ 	.byte	0x04, 0x2f
        /*001a*/ 	.short	(.L_7 - .L_6)
	.align		4
.L_6:
        /*001c*/ 	.word	index@(_Z7someMthPi)
        /*0020*/ 	.word	0x00000008


	//----- nvinfo : EIATTR_FRAME_SIZE
	.align		4
.L_7:
        /*0024*/ 	.byte	0x04, 0x11
        /*0026*/ 	.short	(.L_9 - .L_8)
	.align		4
.L_8:
        /*0028*/ 	.word	index@(_Z7someMthPi)
        /*002c*/ 	.word	0x00000000


	//----- nvinfo : EIATTR_MIN_STACK_SIZE
	.align		4
.L_9:
        /*0030*/ 	.byte	0x04, 0x12
        /*0032*/ 	.short	(.L_11 - .L_10)
	.align		4
.L_10:
        /*0034*/ 	.word	index@(_Z7someMthPi)
        /*0038*/ 	.word	0x00000000


	//----- nvinfo : EIATTR_MIN_STACK_SIZE
	.align		4
.L_11:
        /*003c*/ 	.byte	0x04, 0x12
        /*003e*/ 	.short	(.L_13 - .L_12)
	.align		4
.L_12:
        /*0040*/ 	.word	index@(_Z6setptrPiiS_)
        /*0044*/ 	.word	0x00000000
.L_13:


//--------------------- .nv.compat                --------------------------
	.section	.nv.compat,"",@"SHT_CUDA_COMPAT_INFO"
	.align	4
        /*0000*/ 	.byte	0x02, 0x09, 0x00, 0x00, 0x02, 0x02, 0x01, 0x00, 0x02, 0x05, 0x05, 0x00, 0x03, 0x07, 0x01, 0x01
        /*0010*/ 	.byte	0x02, 0x03, 0x00, 0x00, 0x02, 0x06, 0x01, 0x00, 0x04, 0x0b, 0x08, 0x00, 0x09, 0x00, 0x00, 0x00
        /*0020*/ 	.byte	0x00, 0x00, 0x00, 0x00


//--------------------- .nv.info._Z7someMthPi     --------------------------
	.section	.nv.info._Z7someMthPi,"",@"SHT_CUDA_INFO"
	.sectionflags	@""
	.align	4


	//----- nvinfo : EIATTR_CUDA_API_VERSION
	.align		4
        /*0000*/ 	.byte	0x04, 0x37
        /*0002*/ 	.short	(.L_15 - .L_14)
.L_14:
        /*0004*/ 	.word	0x00000082


	//----- nvinfo : EIATTR_KPARAM_INFO
	.align		4
.L_15:
        /*0008*/ 	.byte	0x04, 0x17
        /*000a*/ 	.short	(.L_17 - .L_16)
.L_16:
        /*000c*/ 	.word	0x00000000
        /*0010*/ 	.short	0x0000
        /*0012*/ 	.short	0x0000
        /*0014*/ 	.byte	0x00, 0xf5, 0x21, 0x00


	//----- nvinfo : EIATTR_SPARSE_MMA_MASK
	.align		4
.L_17:
        /*0018*/ 	.byte	0x03, 0x50
        /*001a*/ 	.short	0x0000


	//----- nvinfo : EIATTR_MAXREG_COUNT
	.align		4
        /*001c*/ 	.byte	0x03, 0x1b
        /*001e*/ 	.short	0x00ff


	//----- nvinfo : EIATTR_MERCURY_ISA_VERSION
	.align		4
        /*0020*/ 	.byte	0x03, 0x5f
        /*0022*/ 	.short	0x0101


	//----- nvinfo : EIATTR_VRC_CTA_INIT_COUNT
	.align		4
        /*0024*/ 	.byte	0x02, 0x4a
	.zero		1
	.zero		1


	//----- nvinfo : EIATTR_EXIT_INSTR_OFFSETS
	.align		4
        /*0028*/ 	.byte	0x04, 0x1c
        /*002a*/ 	.short	(.L_19 - .L_18)


	//   ....[0]....
.L_18:
        /*002c*/ 	.word	0x000000c0


	//----- nvinfo : EIATTR_CBANK_PARAM_SIZE
	.align		4
.L_19:
        /*0030*/ 	.byte	0x03, 0x19
        /*0032*/ 	.short	0x0008


	//----- nvinfo : EIATTR_PARAM_CBANK
	.align		4
        /*0034*/ 	.byte	0x04, 0x0a
        /*0036*/ 	.short	(.L_21 - .L_20)
	.align		4
.L_20:
        /*0038*/ 	.word	index@(.nv.constant0._Z7someMthPi)
        /*003c*/ 	.short	0x0380
        /*003e*/ 	.short	0x0008


	//----- nvinfo : EIATTR_SW_WAR
	.align		4
.L_21:
        /*0040*/ 	.byte	0x04, 0x36
        /*0042*/ 	.short	(.L_23 - .L_22)
.L_22:
        /*0044*/ 	.word	0x00000008
.L_23:


//--------------------- .nv.info._Z6setptrPiiS_   --------------------------
	.section	.nv.info._Z6setptrPiiS_,"",@"SHT_CUDA_INFO"
	.sectionflags	@""
	.align	4


	//----- nvinfo : EIATTR_CUDA_API_VERSION
	.align		4
        /*0000*/ 	.byte	0x04, 0x37
        /*0002*/ 	.short	(.L_25 - .L_24)
.L_24:
        /*0004*/ 	.word	0x00000082


	//----- nvinfo : EIATTR_KPARAM_INFO
	.align		4
.L_25:
        /*0008*/ 	.byte	0x04, 0x17
        /*000a*/ 	.short	(.L_27 - .L_26)
.L_26:
        /*000c*/ 	.word	0x00000000
        /*0010*/ 	.short	0x0002
        /*0012*/ 	.short	0x0010
        /*0014*/ 	.byte	0x00, 0xf5, 0x21, 0x00


	//----- nvinfo : EIATTR_KPARAM_INFO
	.align		4
.L_27:
        /*0018*/ 	.byte	0x04, 0x17
        /*001a*/ 	.short	(.L_29 - .L_28)
.L_28:
        /*001c*/ 	.word	0x00000000
        /*0020*/ 	.short	0x0001
        /*0022*/ 	.short	0x0008
        /*0024*/ 	.byte	0x00, 0xf0, 0x11, 0x00


	//----- nvinfo : EIATTR_KPARAM_INFO
	.align		4
.L_29:
        /*0028*/ 	.byte	0x04, 0x17
        /*002a*/ 	.short	(.L_31 - .L_30)
.L_30:
        /*002c*/ 	.word	0x00000000
        /*0030*/ 	.short	0x0000
        /*0032*/ 	.short	0x0000
        /*0034*/ 	.byte	0x00, 0xf5, 0x21, 0x00


	//----- nvinfo : EIATTR_SPARSE_MMA_MASK
	.align		4
.L_31:
        /*0038*/ 	.byte	0x03, 0x50
        /*003a*/ 	.short	0x0000


	//----- nvinfo : EIATTR_MAXREG_COUNT
	.align		4
        /*003c*/ 	.byte	0x03, 0x1b
        /*003e*/ 	.short	0x00ff


	//----- nvinfo : EIATTR_MERCURY_ISA_VERSION
	.align		4
        /*0040*/ 	.byte	0x03, 0x5f
        /*0042*/ 	.short	0x0101


	//----- nvinfo : EIATTR_VRC_CTA_INIT_COUNT
	.align		4
        /*0044*/ 	.byte	0x02, 0x4a
	.zero		1
	.zero		1


	//----- nvinfo : EIATTR_EXIT_INSTR_OFFSETS
	.align		4
        /*0048*/ 	.byte	0x04, 0x1c
        /*004a*/ 	.short	(.L_33 - .L_32)


	//   ....[0]....
.L_32:
        /*004c*/ 	.word	0x00000010


	//----- nvinfo : EIATTR_CBANK_PARAM_SIZE
	.align		4
.L_33:
        /*0050*/ 	.byte	0x03, 0x19
        /*0052*/ 	.short	0x0018


	//----- nvinfo : EIATTR_PARAM_CBANK
	.align		4
        /*0054*/ 	.byte	0x04, 0x0a
        /*0056*/ 	.short	(.L_35 - .L_34)
	.align		4
.L_34:
        /*0058*/ 	.word	index@(.nv.constant0._Z6setptrPiiS_)
        /*005c*/ 	.short	0x0380
        /*005e*/ 	.short	0x0018


	//----- nvinfo : EIATTR_SW_WAR
	.align		4
.L_35:
        /*0060*/ 	.byte	0x04, 0x36
        /*0062*/ 	.short	(.L_37 - .L_36)
.L_36:
        /*0064*/ 	.word	0x00000008
.L_37:


//--------------------- .nv.callgraph             --------------------------
	.section	.nv.callgraph,"",@"SHT_CUDA_CALLGRAPH"
	.align	4
	.sectionentsize	8
	.align		4
        /*0000*/ 	.word	0x00000000
	.align		4
        /*0004*/ 	.word	0xffffffff
	.align		4
        /*0008*/ 	.word	0x00000000
	.align		4
        /*000c*/ 	.word	0xfffffffe
	.align		4
        /*0010*/ 	.word	0x00000000
	.align		4
        /*0014*/ 	.word	0xfffffffd
	.align		4
        /*0018*/ 	.word	0x00000000
	.align		4
        /*001c*/ 	.word	0xfffffffc


//--------------------- .nv.constant4             --------------------------
	.section	.nv.constant4,"a",@progbits
	.align	8
	.align		8
.nv.constant4:
        /*0000*/ 	.dword	a
	.align		8
        /*0008*/ 	.dword	b


//--------------------- .text._Z7someMthPi        --------------------------
	.section	.text._Z7someMthPi,"ax",@progbits
	.align	128
        .global         _Z7someMthPi
        .type           _Z7someMthPi,@function
        .size           _Z7someMthPi,(.L_x_2 - _Z7someMthPi)
        .other          _Z7someMthPi,@"STO_CUDA_ENTRY STV_DEFAULT"
_Z7someMthPi:
.text._Z7someMthPi:
[----:B------:R-:W-:Y:S01]  /*0000*/  LDC R1, c[0x0][0x37c] ;  /* 0x0000df00ff017b82 */ /* 0x000fe20000000800 */
[----:B------:R-:W0:Y:S07]  /*0010*/  S2R R5, SR_CTAID.X ;  /* 0x0000000000057919 */ /* 0x000e2e0000002500 */
[----:B------:R-:W1:Y:S01]  /*0020*/  LDC.64 R2, c[0x0][0x380] ;  /* 0x0000e000ff027b82 */ /* 0x000e620000000a00 */
[----:B------:R-:W0:Y:S01]  /*0030*/  LDCU UR6, c[0x0][0x360] ;  /* 0x00006c00ff0677ac */ /* 0x000e220008000800 */
[----:B------:R-:W0:Y:S01]  /*0040*/  S2R R0, SR_TID.X ;  /* 0x0000000000007919 */ /* 0x000e220000002100 */
[----:B------:R-:W2:Y:S01]  /*0050*/  LDCU.64 UR4, c[0x0][0x358] ;  /* 0x00006b00ff0477ac */ /* 0x000ea20008000a00 */
[----:B0-----:R-:W-:-:S04]  /*0060*/  IMAD R5, R5, UR6, R0 ;  /* 0x0000000605057c24 */ /* 0x001fc8000f8e0200 */
[----:B-1----:R-:W-:-:S05]  /*0070*/  IMAD.WIDE R2, R5, 0x4, R2 ;  /* 0x0000000405027825 */ /* 0x002fca00078e0202 */
[----:B--2---:R-:W2:Y:S04]  /*0080*/  LDG.E R0, desc[UR4][R2.64+0x4] ;  /* 0x0000040402007981 */ /* 0x004ea8000c1e1900 */
[----:B------:R-:W2:Y:S02]  /*0090*/  LDG.E R5, desc[UR4][R2.64] ;  /* 0x0000000402057981 */ /* 0x000ea4000c1e1900 */
[----:B--2---:R-:W-:-:S05]  /*00a0*/  IADD3 R5, PT, PT, R0, R5, RZ ;  /* 0x0000000500057210 */ /* 0x004fca0007ffe0ff */
[----:B------:R-:W-:Y:S01]  /*00b0*/  STG.E desc[UR4][R2.64], R5 ;  /* 0x0000000502007986 */ /* 0x000fe2000c101904 */
[----:B------:R-:W-:Y:S05]  /*00c0*/  EXIT ;  /* 0x000000000000794d */ /* 0x000fea0003800000 */
.L_x_0:
[----:B------:R-:W-:-:S00]  /*00d0*/  BRA `(.L_x_0) ;  /* 0xfffffffc00fc7947 */ /* 0x000fc0000383ffff */
[----:B------:R-:W-:-:S00]  /*00e0*/  NOP ;  /* 0x0000000000007918 */ /* 0x000fc00000000000 */
        /* <DEDUP_REMOVED lines=9> */
.L_x_2:


//--------------------- .text._Z6setptrPiiS_      --------------------------
	.section	.text._Z6setptrPiiS_,"ax",@progbits
	.align	128
        .global         _Z6setptrPiiS_
        .type           _Z6setptrPiiS_,@function
        .size           _Z6setptrPiiS_,(.L_x_3 - _Z6setptrPiiS_)
        .other          _Z6setptrPiiS_,@"STO_CUDA_ENTRY STV_DEFAULT"
_Z6setptrPiiS_:
.text._Z6setptrPiiS_:
[----:B------:R-:W-:Y:S01]  /*0000*/  LDC R1, c[0x0][0x37c] ;  /* 0x0000df00ff017b82 */ /* 0x000fe20000000800 */
[----:B------:R-:W-:Y:S05]  /*0010*/  EXIT ;  /* 0x000000000000794d */ /* 0x000fea0003800000 */
.L_x_1:
        /* <DEDUP_REMOVED lines=14> */
.L_x_3:


//--------------------- .nv.shared.reserved.0     --------------------------
	.section	.nv.shared.reserved.0,"aw",@nobits
	.weak		__nv_reservedSMEM_offset_0_alias
	.size		__nv_reservedSMEM_offset_0_alias, 0, 64
	.other		__nv_reservedSMEM_offset_0_alias,@"STO_CUDA_RESERVED_SHARED STV_DEFAULT"
__nv_reservedSMEM_offset_0_alias:
	.zero		0
	.zero		64


//--------------------- .nv.global                --------------------------
	.section	.nv.global,"aw",@nobits
	.align	8
.nv.global:
	.type		a,@object
	.size		a,(b - a)
a:
	.zero		8
	.type		b,@object
	.size		b,(.L_1 - b)
b:
	.zero		8
.L_1:


//--------------------- .nv.constant0._Z7someMthPi --------------------------
	.section	.nv.constant0._Z7someMthPi,"a",@progbits
	.sectionflags	@""
	.align	4
.nv.constant0._Z7someMthPi:
	.zero		904


//--------------------- .nv.constant0._Z6setptrPiiS_ --------------------------
	.section	.nv.constant0._Z6setptrPiiS_,"a",@progbits
	.sectionflags	@""
	.align	4
.nv.constant0._Z6setptrPiiS_:
	.zero		920


//--------------------- SYMBOLS --------------------------

	.type		.nv.reservedSmem.offset0,@object
	.size		.nv.reservedSmem.offset0,0x4
